	.headerflags	@"EF_CUDA_TEXMODE_UNIFIED EF_CUDA_64BIT_ADDRESS EF_CUDA_ACCELERATORS EF_CUDA_SM90 EF_CUDA_VIRTUAL_SM(EF_CUDA_SM90)"
	.elftype	@"ET_EXEC"


//--------------------- .nv.info                  --------------------------
	.section	.nv.info,"",@"SHT_CUDA_INFO"
	.align	4


	//----- nvinfo : EIATTR_REGCOUNT
	.align		4
        /*0000*/ 	.byte	0x04, 0x2f
        /*0002*/ 	.short	(.L_1 - .L_0)
	.align		4
.L_0:
        /*0004*/ 	.word	index@(triton_poi_fused_clone_6)
        /*0008*/ 	.word	0x0000000e


	//----- nvinfo : EIATTR_MIN_STACK_SIZE
	.align		4
.L_1:
        /*000c*/ 	.byte	0x04, 0x12
        /*000e*/ 	.short	(.L_3 - .L_2)
	.align		4
.L_2:
        /*0010*/ 	.word	index@(triton_poi_fused_clone_6)
        /*0014*/ 	.word	0x00000000


	//----- nvinfo : EIATTR_FRAME_SIZE
	.align		4
.L_3:
        /*0018*/ 	.byte	0x04, 0x11
        /*001a*/ 	.short	(.L_5 - .L_4)
	.align		4
.L_4:
        /*001c*/ 	.word	index@(triton_poi_fused_clone_6)
        /*0020*/ 	.word	0x00000000


	//----- nvinfo : EIATTR_MIN_STACK_SIZE
	.align		4
.L_5:
        /*0024*/ 	.byte	0x04, 0x12
        /*0026*/ 	.short	(.L_7 - .L_6)
	.align		4
.L_6:
        /*0028*/ 	.word	index@(triton_poi_fused_clone_6)
        /*002c*/ 	.word	0x00000000
.L_7:


//--------------------- .nv.info.triton_poi_fused_clone_6 --------------------------
	.section	.nv.info.triton_poi_fused_clone_6,"",@"SHT_CUDA_INFO"
	.sectionflags	@""
	.align	4


	//----- nvinfo : EIATTR_CUDA_API_VERSION
	.align		4
        /*0000*/ 	.byte	0x04, 0x37
        /*0002*/ 	.short	(.L_9 - .L_8)
.L_8:
        /*0004*/ 	.word	0x0000007c


	//----- nvinfo : EIATTR_KPARAM_INFO
	.align		4
.L_9:
        /*0008*/ 	.byte	0x04, 0x17
        /*000a*/ 	.short	(.L_11 - .L_10)
.L_10:
        /*000c*/ 	.word	0x00000000
        /*0010*/ 	.short	0x0003
        /*0012*/ 	.short	0x0018
        /*0014*/ 	.byte	0x00, 0xf0, 0x11, 0x00


	//----- nvinfo : EIATTR_KPARAM_INFO
	.align		4
.L_11:
        /*0018*/ 	.byte	0x04, 0x17
        /*001a*/ 	.short	(.L_13 - .L_12)
.L_12:
        /*001c*/ 	.word	0x00000000
        /*0020*/ 	.short	0x0002
        /*0022*/ 	.short	0x0010
        /*0024*/ 	.byte	0x00, 0xf4, 0x21, 0x00


	//----- nvinfo : EIATTR_KPARAM_INFO
	.align		4
.L_13:
        /*0028*/ 	.byte	0x04, 0x17
        /*002a*/ 	.short	(.L_15 - .L_14)
.L_14:
        /*002c*/ 	.word	0x00000000
        /*0030*/ 	.short	0x0001
        /*0032*/ 	.short	0x0008
        /*0034*/ 	.byte	0x00, 0xf4, 0x21, 0x00


	//----- nvinfo : EIATTR_KPARAM_INFO
	.align		4
.L_15:
        /*0038*/ 	.byte	0x04, 0x17
        /*003a*/ 	.short	(.L_17 - .L_16)
.L_16:
        /*003c*/ 	.word	0x00000000
        /*0040*/ 	.short	0x0000
        /*0042*/ 	.short	0x0000
        /*0044*/ 	.byte	0x00, 0xf4, 0x21, 0x00


	//----- nvinfo : EIATTR_SPARSE_MMA_MASK
	.align		4
.L_17:
        /*0048*/ 	.byte	0x03, 0x50
        /*004a*/ 	.short	0x0000


	//----- nvinfo : EIATTR_MAXREG_COUNT
	.align		4
        /*004c*/ 	.byte	0x03, 0x1b
        /*004e*/ 	.short	0x00ff


	//----- nvinfo : EIATTR_EXIT_INSTR_OFFSETS
	.align		4
        /*0050*/ 	.byte	0x04, 0x1c
        /*0052*/ 	.short	(.L_19 - .L_18)


	//   ....[0]....
.L_18:
        /*0054*/ 	.word	0x00000210


	//   ....[1]....
        /*0058*/ 	.word	0x00000230


	//----- nvinfo : EIATTR_REQNTID
	.align		4
.L_19:
        /*005c*/ 	.byte	0x04, 0x10
        /*005e*/ 	.short	(.L_21 - .L_20)
.L_20:
        /*0060*/ 	.word	0x00000080
        /*0064*/ 	.word	0x00000001
        /*0068*/ 	.word	0x00000001


	//----- nvinfo : EIATTR_CBANK_PARAM_SIZE
	.align		4
.L_21:
        /*006c*/ 	.byte	0x03, 0x19
        /*006e*/ 	.short	0x001c


	//----- nvinfo : EIATTR_PARAM_CBANK
	.align		4
        /*0070*/ 	.byte	0x04, 0x0a
        /*0072*/ 	.short	(.L_23 - .L_22)
	.align		4
.L_22:
        /*0074*/ 	.word	index@(.nv.constant0.triton_poi_fused_clone_6)
        /*0078*/ 	.short	0x0210
        /*007a*/ 	.short	0x001c


	//----- nvinfo : EIATTR_SW_WAR
	.align		4
.L_23:
        /*007c*/ 	.byte	0x04, 0x36
        /*007e*/ 	.short	(.L_25 - .L_24)
.L_24:
        /*0080*/ 	.word	0x00000008
.L_25:


//--------------------- .nv.callgraph             --------------------------
	.section	.nv.callgraph,"",@"SHT_CUDA_CALLGRAPH"
	.align	4
	.sectionentsize	8
	.align		4
        /*0000*/ 	.word	0x00000000
	.align		4
        /*0004*/ 	.word	0xffffffff
	.align		4
        /*0008*/ 	.word	0x00000000
	.align		4
        /*000c*/ 	.word	0xfffffffe
	.align		4
        /*0010*/ 	.word	0x00000000
	.align		4
        /*0014*/ 	.word	0xfffffffd
	.align		4
        /*0018*/ 	.word	0x00000000
	.align		4
        /*001c*/ 	.word	0xfffffffc


//--------------------- .text.triton_poi_fused_clone_6 --------------------------
	.section	.text.triton_poi_fused_clone_6,"ax",@progbits
	.align	128
        .global         triton_poi_fused_clone_6
        .type           triton_poi_fused_clone_6,@function
        .size           triton_poi_fused_clone_6,(.L_x_1 - triton_poi_fused_clone_6)
        .other          triton_poi_fused_clone_6,@"STO_CUDA_ENTRY STV_DEFAULT"
triton_poi_fused_clone_6:
.text.triton_poi_fused_clone_6:
[----:B------:R-:W0:Y:S02]  /*0000*/  LDC R1, c[0x0][0x28] ;  /* 0x00000a00ff017b82 */ /* 0x000e240000000800 */
[----:B------:R-:W1:Y:S01]  /*0010*/  S2R R0, SR_TID.X ;  /* 0x0000000000007919 */ /* 0x000e620000002100 */
[----:B------:R-:W2:Y:S01]  /*0020*/  LDC.64 R4, c[0x0][0x218] ;  /* 0x00008600ff047b82 */ /* 0x000ea20000000a00 */
[----:B------:R-:W-:Y:S01]  /*0030*/  ULDC.64 UR4, c[0x0][0x208] ;  /* 0x0000820000047ab9 */ /* 0x000fe20000000a00 */
[----:B------:R-:W3:Y:S01]  /*0040*/  S2R R3, SR_CTAID.X ;  /* 0x0000000000037919 */ /* 0x000ee20000002500 */
[----:B-1----:R-:W-:Y:S02]  /*0050*/  LOP3.LUT R0, R0, 0x7f, RZ, 0xc0, !PT ;  /* 0x0000007f00007812 */ /* 0x002fe400078ec0ff */
[----:B---3--:R-:W-:-:S03]  /*0060*/  SHF.R.S32.HI R8, RZ, 0x18, R3 ;  /* 0x00000018ff087819 */ /* 0x008fc60000011403 */
[----:B------:R-:W-:Y:S02]  /*0070*/  IMAD R9, R3, 0x80, R0 ;  /* 0x0000008003097824 */ /* 0x000fe400078e0200 */
[----:B------:R-:W1:Y:S01]  /*0080*/  LDC.64 R2, c[0x0][0x210] ;  /* 0x00008400ff027b82 */ /* 0x000e620000000a00 */
[----:B------:R-:W-:Y:S02]  /*0090*/  SGXT R8, R8, 0x1 ;  /* 0x000000010808781a */ /* 0x000fe40000000200 */
[----:B------:R-:W-:Y:S02]  /*00a0*/  SHF.R.S32.HI R0, RZ, 0x1f, R9 ;  /* 0x0000001fff007819 */ /* 0x000fe40000011409 */
[-C--:B------:R-:W-:Y:S02]  /*00b0*/  LEA.HI R8, R8, R9.reuse, RZ, 0x8 ;  /* 0x0000000908087211 */ /* 0x080fe400078f40ff */
[----:B------:R-:W-:Y:S02]  /*00c0*/  LEA.HI R0, R0, R9, RZ, 0x2 ;  /* 0x0000000900007211 */ /* 0x000fe400078f10ff */
[----:B------:R-:W-:-:S02]  /*00d0*/  SHF.R.S32.HI R11, RZ, 0x8, R8 ;  /* 0x00000008ff0b7819 */ /* 0x000fc40000011408 */
[--C-:B------:R-:W-:Y:S02]  /*00e0*/  SHF.R.S32.HI R6, RZ, 0x2, R0.reuse ;  /* 0x00000002ff067819 */ /* 0x100fe40000011400 */
[----:B------:R-:W-:Y:S02]  /*00f0*/  SHF.R.S32.HI R7, RZ, 0x1f, R0 ;  /* 0x0000001fff077819 */ /* 0x000fe40000011400 */
[----:B------:R-:W-:Y:S02]  /*0100*/  LOP3.LUT R0, R0, 0xfffffffc, RZ, 0xc0, !PT ;  /* 0xfffffffc00007812 */ /* 0x000fe400078ec0ff */
[----:B------:R-:W-:Y:S02]  /*0110*/  LEA.HI R7, R7, R6, RZ, 0x6 ;  /* 0x0000000607077211 */ /* 0x000fe400078f30ff */
[C---:B------:R-:W-:Y:S01]  /*0120*/  ISETP.GE.AND P0, PT, R9.reuse, 0x300, PT ;  /* 0x000003000900780c */ /* 0x040fe20003f06270 */
[----:B------:R-:W-:Y:S01]  /*0130*/  IMAD.IADD R0, R9, 0x1, -R0 ;  /* 0x0000000109007824 */ /* 0x000fe200078e0a00 */
[----:B------:R-:W-:-:S03]  /*0140*/  LOP3.LUT R7, R7, 0xffffffc0, RZ, 0xc0, !PT ;  /* 0xffffffc007077812 */ /* 0x000fc600078ec0ff */
[----:B------:R-:W-:Y:S02]  /*0150*/  IMAD R0, R11, 0x4, R0 ;  /* 0x000000040b007824 */ /* 0x000fe400078e0200 */
[----:B------:R-:W-:Y:S02]  /*0160*/  IMAD.IADD R7, R6, 0x1, -R7 ;  /* 0x0000000106077824 */ /* 0x000fe400078e0a07 */
[----:B--2---:R-:W-:-:S04]  /*0170*/  IMAD.WIDE R4, R0, 0x4, R4 ;  /* 0x0000000400047825 */ /* 0x004fc800078e0204 */
[----:B------:R-:W-:Y:S02]  /*0180*/  IMAD R7, R7, 0xc, R0 ;  /* 0x0000000c07077824 */ /* 0x000fe400078e0200 */
[----:B------:R-:W-:Y:S02]  /*0190*/  IMAD.MOV.U32 R11, RZ, RZ, RZ ;  /* 0x000000ffff0b7224 */ /* 0x000fe400078e00ff */
[----:B------:R-:W-:Y:S02]  /*01a0*/  IMAD.MOV.U32 R0, RZ, RZ, RZ ;  /* 0x000000ffff007224 */ /* 0x000fe400078e00ff */
[----:B-1----:R-:W-:Y:S02]  /*01b0*/  IMAD.WIDE R2, R7, 0x4, R2 ;  /* 0x0000000407027825 */ /* 0x002fe400078e0202 */
[----:B------:R-:W2:Y:S01]  /*01c0*/  @!P0 LDG.E.EL R11, desc[UR4][R4.64] ;  /* 0x00000004040b8981 */ /* 0x000ea2000c2e1900 */
[----:B------:R-:W1:Y:S03]  /*01d0*/  LDC.64 R6, c[0x0][0x220] ;  /* 0x00008800ff067b82 */ /* 0x000e660000000a00 */
[----:B------:R-:W2:Y:S01]  /*01e0*/  @!P0 LDG.E R0, desc[UR4][R2.64] ;  /* 0x0000000402008981 */ /* 0x000ea2000c1e1900 */
[----:B-1----:R-:W-:-:S04]  /*01f0*/  IMAD.WIDE R6, R9, 0x4, R6 ;  /* 0x0000000409067825 */ /* 0x002fc800078e0206 */
[----:B--2---:R-:W-:Y:S01]  /*0200*/  FADD R11, R11, R0 ;  /* 0x000000000b0b7221 */ /* 0x004fe20000000000 */
[----:B------:R-:W-:Y:S06]  /*0210*/  @P0 EXIT ;  /* 0x000000000000094d */ /* 0x000fec0003800000 */
[----:B------:R-:W-:Y:S01]  /*0220*/  STG.E desc[UR4][R6.64], R11 ;  /* 0x0000000b06007986 */ /* 0x000fe2000c101904 */
[----:B------:R-:W-:Y:S05]  /*0230*/  EXIT ;  /* 0x000000000000794d */ /* 0x000fea0003800000 */
.L_x_0:
[----:B------:R-:W-:-:S00]  /*0240*/  BRA `(.L_x_0) ;  /* 0xfffffffc00fc7947 */ /* 0x000fc0000383ffff */
[----:B------:R-:W-:-:S00]  /*0250*/  NOP ;  /* 0x0000000000007918 */ /* 0x000fc00000000000 */
        /* <DEDUP_REMOVED lines=10> */
.L_x_1:


//--------------------- .nv.constant0.triton_poi_fused_clone_6 --------------------------
	.section	.nv.constant0.triton_poi_fused_clone_6,"a",@progbits
	.sectionflags	@""
	.align	4
.nv.constant0.triton_poi_fused_clone_6:
	.zero		556
